//
// Generated by NVIDIA NVVM Compiler
//
// Compiler Build ID: CL-36424714
// Cuda compilation tools, release 13.0, V13.0.88
// Based on NVVM 20.0.0
//

.version 9.0
.target sm_100
.address_size 64

	// .globl	_Z13convolucion2DPiii
.extern .func  (.param .b32 func_retval0) vprintf
(
	.param .b64 vprintf_param_0,
	.param .b64 vprintf_param_1
)
;
.global .align 1 .b8 $str[3] = {37, 100};
.global .align 1 .b8 $str$1[2] = {10};

.visible .entry _Z13convolucion2DPiii(
	.param .u64 .ptr .align 1 _Z13convolucion2DPiii_param_0,
	.param .u32 _Z13convolucion2DPiii_param_1,
	.param .u32 _Z13convolucion2DPiii_param_2
)
{
	.local .align 8 .b8 	__local_depot0[8];
	.reg .b64 	%SP;
	.reg .b64 	%SPL;
	.reg .pred 	%p<17>;
	.reg .b32 	%r<146>;
	.reg .b64 	%rd<57>;

	mov.u64 	%SPL, __local_depot0;
	cvta.local.u64 	%SP, %SPL;
	ld.param.u64 	%rd7, [_Z13convolucion2DPiii_param_0];
	ld.param.u32 	%r22, [_Z13convolucion2DPiii_param_1];
	ld.param.u32 	%r23, [_Z13convolucion2DPiii_param_2];
	cvta.to.global.u64 	%rd1, %rd7;
	setp.lt.s32 	%p1, %r22, 1;
	@%p1 bra 	$L__BB0_23;
	setp.lt.s32 	%p2, %r23, 1;
	@%p2 bra 	$L__BB0_17;
	and.b32  	%r1, %r23, 15;
	and.b32  	%r2, %r23, 7;
	and.b32  	%r3, %r23, 3;
	mov.b32 	%r139, 0;
	mov.u64 	%rd54, $str$1;
	add.u64 	%rd18, %SP, 0;
	mov.u64 	%rd41, $str;
$L__BB0_3:
	setp.lt.u32 	%p7, %r23, 16;
	mul.lo.s32 	%r5, %r139, %r23;
	mov.b32 	%r142, 0;
	@%p7 bra 	$L__BB0_6;
	and.b32  	%r38, %r23, 2147483632;
	neg.s32 	%r140, %r38;
	mul.wide.u32 	%rd12, %r5, 4;
	add.s64 	%rd13, %rd1, %rd12;
	add.s64 	%rd56, %rd13, 32;
$L__BB0_5:
	.pragma "nounroll";
	and.b32  	%r142, %r23, 2147483632;
	ld.global.u32 	%r39, [%rd56+-32];
	add.u64 	%rd14, %SP, 0;
	add.u64 	%rd15, %SPL, 0;
	st.local.u32 	[%rd15], %r39;
	mov.u64 	%rd16, $str;
	cvta.global.u64 	%rd17, %rd16;
	{ // callseq 5, 0
	.param .b64 param0;
	st.param.b64 	[param0], %rd17;
	.param .b64 param1;
	st.param.b64 	[param1], %rd14;
	.param .b32 retval0;
	call.uni (retval0), 
	vprintf, 
	(
	param0, 
	param1
	);
	ld.param.b32 	%r40, [retval0];
	} // callseq 5
	ld.global.u32 	%r42, [%rd56+-28];
	st.local.u32 	[%rd15], %r42;
	{ // callseq 6, 0
	.param .b64 param0;
	st.param.b64 	[param0], %rd17;
	.param .b64 param1;
	st.param.b64 	[param1], %rd14;
	.param .b32 retval0;
	call.uni (retval0), 
	vprintf, 
	(
	param0, 
	param1
	);
	ld.param.b32 	%r43, [retval0];
	} // callseq 6
	ld.global.u32 	%r45, [%rd56+-24];
	st.local.u32 	[%rd15], %r45;
	{ // callseq 7, 0
	.param .b64 param0;
	st.param.b64 	[param0], %rd17;
	.param .b64 param1;
	st.param.b64 	[param1], %rd14;
	.param .b32 retval0;
	call.uni (retval0), 
	vprintf, 
	(
	param0, 
	param1
	);
	ld.param.b32 	%r46, [retval0];
	} // callseq 7
	ld.global.u32 	%r48, [%rd56+-20];
	st.local.u32 	[%rd15], %r48;
	{ // callseq 8, 0
	.param .b64 param0;
	st.param.b64 	[param0], %rd17;
	.param .b64 param1;
	st.param.b64 	[param1], %rd14;
	.param .b32 retval0;
	call.uni (retval0), 
	vprintf, 
	(
	param0, 
	param1
	);
	ld.param.b32 	%r49, [retval0];
	} // callseq 8
	ld.global.u32 	%r51, [%rd56+-16];
	st.local.u32 	[%rd15], %r51;
	{ // callseq 9, 0
	.param .b64 param0;
	st.param.b64 	[param0], %rd17;
	.param .b64 param1;
	st.param.b64 	[param1], %rd14;
	.param .b32 retval0;
	call.uni (retval0), 
	vprintf, 
	(
	param0, 
	param1
	);
	ld.param.b32 	%r52, [retval0];
	} // callseq 9
	ld.global.u32 	%r54, [%rd56+-12];
	st.local.u32 	[%rd15], %r54;
	{ // callseq 10, 0
	.param .b64 param0;
	st.param.b64 	[param0], %rd17;
	.param .b64 param1;
	st.param.b64 	[param1], %rd14;
	.param .b32 retval0;
	call.uni (retval0), 
	vprintf, 
	(
	param0, 
	param1
	);
	ld.param.b32 	%r55, [retval0];
	} // callseq 10
	ld.global.u32 	%r57, [%rd56+-8];
	st.local.u32 	[%rd15], %r57;
	{ // callseq 11, 0
	.param .b64 param0;
	st.param.b64 	[param0], %rd17;
	.param .b64 param1;
	st.param.b64 	[param1], %rd14;
	.param .b32 retval0;
	call.uni (retval0), 
	vprintf, 
	(
	param0, 
	param1
	);
	ld.param.b32 	%r58, [retval0];
	} // callseq 11
	ld.global.u32 	%r60, [%rd56+-4];
	st.local.u32 	[%rd15], %r60;
	{ // callseq 12, 0
	.param .b64 param0;
	st.param.b64 	[param0], %rd17;
	.param .b64 param1;
	st.param.b64 	[param1], %rd14;
	.param .b32 retval0;
	call.uni (retval0), 
	vprintf, 
	(
	param0, 
	param1
	);
	ld.param.b32 	%r61, [retval0];
	} // callseq 12
	ld.global.u32 	%r63, [%rd56];
	st.local.u32 	[%rd15], %r63;
	{ // callseq 13, 0
	.param .b64 param0;
	st.param.b64 	[param0], %rd17;
	.param .b64 param1;
	st.param.b64 	[param1], %rd14;
	.param .b32 retval0;
	call.uni (retval0), 
	vprintf, 
	(
	param0, 
	param1
	);
	ld.param.b32 	%r64, [retval0];
	} // callseq 13
	ld.global.u32 	%r66, [%rd56+4];
	st.local.u32 	[%rd15], %r66;
	{ // callseq 14, 0
	.param .b64 param0;
	st.param.b64 	[param0], %rd17;
	.param .b64 param1;
	st.param.b64 	[param1], %rd14;
	.param .b32 retval0;
	call.uni (retval0), 
	vprintf, 
	(
	param0, 
	param1
	);
	ld.param.b32 	%r67, [retval0];
	} // callseq 14
	ld.global.u32 	%r69, [%rd56+8];
	st.local.u32 	[%rd15], %r69;
	{ // callseq 15, 0
	.param .b64 param0;
	st.param.b64 	[param0], %rd17;
	.param .b64 param1;
	st.param.b64 	[param1], %rd14;
	.param .b32 retval0;
	call.uni (retval0), 
	vprintf, 
	(
	param0, 
	param1
	);
	ld.param.b32 	%r70, [retval0];
	} // callseq 15
	ld.global.u32 	%r72, [%rd56+12];
	st.local.u32 	[%rd15], %r72;
	{ // callseq 16, 0
	.param .b64 param0;
	st.param.b64 	[param0], %rd17;
	.param .b64 param1;
	st.param.b64 	[param1], %rd14;
	.param .b32 retval0;
	call.uni (retval0), 
	vprintf, 
	(
	param0, 
	param1
	);
	ld.param.b32 	%r73, [retval0];
	} // callseq 16
	ld.global.u32 	%r75, [%rd56+16];
	st.local.u32 	[%rd15], %r75;
	{ // callseq 17, 0
	.param .b64 param0;
	st.param.b64 	[param0], %rd17;
	.param .b64 param1;
	st.param.b64 	[param1], %rd14;
	.param .b32 retval0;
	call.uni (retval0), 
	vprintf, 
	(
	param0, 
	param1
	);
	ld.param.b32 	%r76, [retval0];
	} // callseq 17
	ld.global.u32 	%r78, [%rd56+20];
	st.local.u32 	[%rd15], %r78;
	{ // callseq 18, 0
	.param .b64 param0;
	st.param.b64 	[param0], %rd17;
	.param .b64 param1;
	st.param.b64 	[param1], %rd14;
	.param .b32 retval0;
	call.uni (retval0), 
	vprintf, 
	(
	param0, 
	param1
	);
	ld.param.b32 	%r79, [retval0];
	} // callseq 18
	ld.global.u32 	%r81, [%rd56+24];
	st.local.u32 	[%rd15], %r81;
	{ // callseq 19, 0
	.param .b64 param0;
	st.param.b64 	[param0], %rd17;
	.param .b64 param1;
	st.param.b64 	[param1], %rd14;
	.param .b32 retval0;
	call.uni (retval0), 
	vprintf, 
	(
	param0, 
	param1
	);
	ld.param.b32 	%r82, [retval0];
	} // callseq 19
	ld.global.u32 	%r84, [%rd56+28];
	st.local.u32 	[%rd15], %r84;
	{ // callseq 20, 0
	.param .b64 param0;
	st.param.b64 	[param0], %rd17;
	.param .b64 param1;
	st.param.b64 	[param1], %rd14;
	.param .b32 retval0;
	call.uni (retval0), 
	vprintf, 
	(
	param0, 
	param1
	);
	ld.param.b32 	%r85, [retval0];
	} // callseq 20
	add.s32 	%r140, %r140, 16;
	add.s64 	%rd56, %rd56, 64;
	setp.eq.s32 	%p8, %r140, 0;
	@%p8 bra 	$L__BB0_6;
	bra.uni 	$L__BB0_5;
$L__BB0_6:
	setp.eq.s32 	%p9, %r1, 0;
	@%p9 bra 	$L__BB0_16;
	cvta.to.local.u64 	%rd5, %rd18;
	add.s32 	%r87, %r1, -1;
	setp.lt.u32 	%p10, %r87, 7;
	@%p10 bra 	$L__BB0_9;
	add.s32 	%r88, %r142, %r5;
	mul.wide.u32 	%rd19, %r88, 4;
	add.s64 	%rd20, %rd1, %rd19;
	ld.global.u32 	%r89, [%rd20];
	st.local.u32 	[%rd5], %r89;
	cvta.global.u64 	%rd22, %rd41;
	{ // callseq 21, 0
	.param .b64 param0;
	st.param.b64 	[param0], %rd22;
	.param .b64 param1;
	st.param.b64 	[param1], %rd18;
	.param .b32 retval0;
	call.uni (retval0), 
	vprintf, 
	(
	param0, 
	param1
	);
	ld.param.b32 	%r90, [retval0];
	} // callseq 21
	cvt.u64.u32 	%rd24, %r5;
	cvt.u64.u32 	%rd25, %r142;
	add.s64 	%rd26, %rd25, %rd24;
	shl.b64 	%rd27, %rd26, 2;
	add.s64 	%rd28, %rd1, %rd27;
	ld.global.u32 	%r92, [%rd28+4];
	st.local.u32 	[%rd5], %r92;
	{ // callseq 22, 0
	.param .b64 param0;
	st.param.b64 	[param0], %rd22;
	.param .b64 param1;
	st.param.b64 	[param1], %rd18;
	.param .b32 retval0;
	call.uni (retval0), 
	vprintf, 
	(
	param0, 
	param1
	);
	ld.param.b32 	%r93, [retval0];
	} // callseq 22
	ld.global.u32 	%r95, [%rd28+8];
	st.local.u32 	[%rd5], %r95;
	{ // callseq 23, 0
	.param .b64 param0;
	st.param.b64 	[param0], %rd22;
	.param .b64 param1;
	st.param.b64 	[param1], %rd18;
	.param .b32 retval0;
	call.uni (retval0), 
	vprintf, 
	(
	param0, 
	param1
	);
	ld.param.b32 	%r96, [retval0];
	} // callseq 23
	ld.global.u32 	%r98, [%rd28+12];
	st.local.u32 	[%rd5], %r98;
	{ // callseq 24, 0
	.param .b64 param0;
	st.param.b64 	[param0], %rd22;
	.param .b64 param1;
	st.param.b64 	[param1], %rd18;
	.param .b32 retval0;
	call.uni (retval0), 
	vprintf, 
	(
	param0, 
	param1
	);
	ld.param.b32 	%r99, [retval0];
	} // callseq 24
	ld.global.u32 	%r101, [%rd28+16];
	st.local.u32 	[%rd5], %r101;
	{ // callseq 25, 0
	.param .b64 param0;
	st.param.b64 	[param0], %rd22;
	.param .b64 param1;
	st.param.b64 	[param1], %rd18;
	.param .b32 retval0;
	call.uni (retval0), 
	vprintf, 
	(
	param0, 
	param1
	);
	ld.param.b32 	%r102, [retval0];
	} // callseq 25
	ld.global.u32 	%r104, [%rd28+20];
	st.local.u32 	[%rd5], %r104;
	{ // callseq 26, 0
	.param .b64 param0;
	st.param.b64 	[param0], %rd22;
	.param .b64 param1;
	st.param.b64 	[param1], %rd18;
	.param .b32 retval0;
	call.uni (retval0), 
	vprintf, 
	(
	param0, 
	param1
	);
	ld.param.b32 	%r105, [retval0];
	} // callseq 26
	ld.global.u32 	%r107, [%rd28+24];
	st.local.u32 	[%rd5], %r107;
	{ // callseq 27, 0
	.param .b64 param0;
	st.param.b64 	[param0], %rd22;
	.param .b64 param1;
	st.param.b64 	[param1], %rd18;
	.param .b32 retval0;
	call.uni (retval0), 
	vprintf, 
	(
	param0, 
	param1
	);
	ld.param.b32 	%r108, [retval0];
	} // callseq 27
	ld.global.u32 	%r110, [%rd28+28];
	st.local.u32 	[%rd5], %r110;
	{ // callseq 28, 0
	.param .b64 param0;
	st.param.b64 	[param0], %rd22;
	.param .b64 param1;
	st.param.b64 	[param1], %rd18;
	.param .b32 retval0;
	call.uni (retval0), 
	vprintf, 
	(
	param0, 
	param1
	);
	ld.param.b32 	%r111, [retval0];
	} // callseq 28
	add.s32 	%r142, %r142, 8;
$L__BB0_9:
	setp.eq.s32 	%p11, %r2, 0;
	@%p11 bra 	$L__BB0_16;
	add.s32 	%r113, %r2, -1;
	setp.lt.u32 	%p12, %r113, 3;
	@%p12 bra 	$L__BB0_12;
	add.s32 	%r114, %r142, %r5;
	mul.wide.u32 	%rd29, %r114, 4;
	add.s64 	%rd30, %rd1, %rd29;
	ld.global.u32 	%r115, [%rd30];
	st.local.u32 	[%rd5], %r115;
	cvta.global.u64 	%rd32, %rd41;
	{ // callseq 29, 0
	.param .b64 param0;
	st.param.b64 	[param0], %rd32;
	.param .b64 param1;
	st.param.b64 	[param1], %rd18;
	.param .b32 retval0;
	call.uni (retval0), 
	vprintf, 
	(
	param0, 
	param1
	);
	ld.param.b32 	%r116, [retval0];
	} // callseq 29
	cvt.u64.u32 	%rd34, %r5;
	cvt.u64.u32 	%rd35, %r142;
	add.s64 	%rd36, %rd35, %rd34;
	shl.b64 	%rd37, %rd36, 2;
	add.s64 	%rd38, %rd1, %rd37;
	ld.global.u32 	%r118, [%rd38+4];
	st.local.u32 	[%rd5], %r118;
	{ // callseq 30, 0
	.param .b64 param0;
	st.param.b64 	[param0], %rd32;
	.param .b64 param1;
	st.param.b64 	[param1], %rd18;
	.param .b32 retval0;
	call.uni (retval0), 
	vprintf, 
	(
	param0, 
	param1
	);
	ld.param.b32 	%r119, [retval0];
	} // callseq 30
	ld.global.u32 	%r121, [%rd38+8];
	st.local.u32 	[%rd5], %r121;
	{ // callseq 31, 0
	.param .b64 param0;
	st.param.b64 	[param0], %rd32;
	.param .b64 param1;
	st.param.b64 	[param1], %rd18;
	.param .b32 retval0;
	call.uni (retval0), 
	vprintf, 
	(
	param0, 
	param1
	);
	ld.param.b32 	%r122, [retval0];
	} // callseq 31
	ld.global.u32 	%r124, [%rd38+12];
	st.local.u32 	[%rd5], %r124;
	{ // callseq 32, 0
	.param .b64 param0;
	st.param.b64 	[param0], %rd32;
	.param .b64 param1;
	st.param.b64 	[param1], %rd18;
	.param .b32 retval0;
	call.uni (retval0), 
	vprintf, 
	(
	param0, 
	param1
	);
	ld.param.b32 	%r125, [retval0];
	} // callseq 32
	add.s32 	%r142, %r142, 4;
$L__BB0_12:
	setp.eq.s32 	%p13, %r3, 0;
	@%p13 bra 	$L__BB0_16;
	setp.eq.s32 	%p14, %r3, 1;
	add.s32 	%r127, %r142, %r5;
	mul.wide.u32 	%rd39, %r127, 4;
	add.s64 	%rd40, %rd1, %rd39;
	ld.global.u32 	%r128, [%rd40];
	st.local.u32 	[%rd5], %r128;
	cvta.global.u64 	%rd42, %rd41;
	{ // callseq 33, 0
	.param .b64 param0;
	st.param.b64 	[param0], %rd42;
	.param .b64 param1;
	st.param.b64 	[param1], %rd18;
	.param .b32 retval0;
	call.uni (retval0), 
	vprintf, 
	(
	param0, 
	param1
	);
	ld.param.b32 	%r129, [retval0];
	} // callseq 33
	@%p14 bra 	$L__BB0_16;
	setp.eq.s32 	%p15, %r3, 2;
	cvt.u64.u32 	%rd44, %r5;
	cvt.u64.u32 	%rd45, %r142;
	add.s64 	%rd46, %rd45, %rd44;
	shl.b64 	%rd47, %rd46, 2;
	add.s64 	%rd6, %rd1, %rd47;
	ld.global.u32 	%r131, [%rd6+4];
	st.local.u32 	[%rd5], %r131;
	cvta.global.u64 	%rd49, %rd41;
	{ // callseq 34, 0
	.param .b64 param0;
	st.param.b64 	[param0], %rd49;
	.param .b64 param1;
	st.param.b64 	[param1], %rd18;
	.param .b32 retval0;
	call.uni (retval0), 
	vprintf, 
	(
	param0, 
	param1
	);
	ld.param.b32 	%r132, [retval0];
	} // callseq 34
	@%p15 bra 	$L__BB0_16;
	ld.global.u32 	%r134, [%rd6+8];
	st.local.u32 	[%rd5], %r134;
	cvta.global.u64 	%rd52, %rd41;
	{ // callseq 35, 0
	.param .b64 param0;
	st.param.b64 	[param0], %rd52;
	.param .b64 param1;
	st.param.b64 	[param1], %rd18;
	.param .b32 retval0;
	call.uni (retval0), 
	vprintf, 
	(
	param0, 
	param1
	);
	ld.param.b32 	%r135, [retval0];
	} // callseq 35
$L__BB0_16:
	cvta.global.u64 	%rd55, %rd54;
	{ // callseq 36, 0
	.param .b64 param0;
	st.param.b64 	[param0], %rd55;
	.param .b64 param1;
	st.param.b64 	[param1], 0;
	.param .b32 retval0;
	call.uni (retval0), 
	vprintf, 
	(
	param0, 
	param1
	);
	ld.param.b32 	%r137, [retval0];
	} // callseq 36
	add.s32 	%r139, %r139, 1;
	setp.eq.s32 	%p16, %r139, %r22;
	@%p16 bra 	$L__BB0_23;
	bra.uni 	$L__BB0_3;
$L__BB0_17:
	and.b32  	%r16, %r22, 3;
	setp.lt.u32 	%p3, %r22, 4;
	@%p3 bra 	$L__BB0_20;
	and.b32  	%r17, %r22, 2147483644;
	mov.b32 	%r144, 0;
	mov.u64 	%rd8, $str$1;
$L__BB0_19:
	cvta.global.u64 	%rd9, %rd8;
	{ // callseq 0, 0
	.param .b64 param0;
	st.param.b64 	[param0], %rd9;
	.param .b64 param1;
	st.param.b64 	[param1], 0;
	.param .b32 retval0;
	call.uni (retval0), 
	vprintf, 
	(
	param0, 
	param1
	);
	ld.param.b32 	%r25, [retval0];
	} // callseq 0
	{ // callseq 1, 0
	.param .b64 param0;
	st.param.b64 	[param0], %rd9;
	.param .b64 param1;
	st.param.b64 	[param1], 0;
	.param .b32 retval0;
	call.uni (retval0), 
	vprintf, 
	(
	param0, 
	param1
	);
	ld.param.b32 	%r27, [retval0];
	} // callseq 1
	{ // callseq 2, 0
	.param .b64 param0;
	st.param.b64 	[param0], %rd9;
	.param .b64 param1;
	st.param.b64 	[param1], 0;
	.param .b32 retval0;
	call.uni (retval0), 
	vprintf, 
	(
	param0, 
	param1
	);
	ld.param.b32 	%r29, [retval0];
	} // callseq 2
	{ // callseq 3, 0
	.param .b64 param0;
	st.param.b64 	[param0], %rd9;
	.param .b64 param1;
	st.param.b64 	[param1], 0;
	.param .b32 retval0;
	call.uni (retval0), 
	vprintf, 
	(
	param0, 
	param1
	);
	ld.param.b32 	%r31, [retval0];
	} // callseq 3
	add.s32 	%r144, %r144, 4;
	setp.ne.s32 	%p4, %r144, %r17;
	@%p4 bra 	$L__BB0_19;
$L__BB0_20:
	setp.eq.s32 	%p5, %r16, 0;
	@%p5 bra 	$L__BB0_23;
	mov.b32 	%r145, 0;
	mov.u64 	%rd10, $str$1;
$L__BB0_22:
	.pragma "nounroll";
	cvta.global.u64 	%rd11, %rd10;
	{ // callseq 4, 0
	.param .b64 param0;
	st.param.b64 	[param0], %rd11;
	.param .b64 param1;
	st.param.b64 	[param1], 0;
	.param .b32 retval0;
	call.uni (retval0), 
	vprintf, 
	(
	param0, 
	param1
	);
	ld.param.b32 	%r34, [retval0];
	} // callseq 4
	add.s32 	%r145, %r145, 1;
	setp.ne.s32 	%p6, %r145, %r16;
	@%p6 bra 	$L__BB0_22;
$L__BB0_23:
	ret;

}


// ===== COMPILED SASS (sm_100) =====

	.target	sm_100

	.elftype	@"ET_EXEC"


//--------------------- .note.nv.tkinfo           --------------------------
	.section	.note.nv.tkinfo,"",@"SHT_NOTE"
	.sectionflags	@"SHF_NOTE_NV_TKINFO"
	.tkinfo
        /*0018*/ 	.word	0x00000002
        /*0030*/ 	.string	""
        /*0030*/ 	.string	"ptxas"
        /*0030*/ 	.string	"Cuda compilation tools, release 13.0, V13.0.88"
        /*0030*/ 	.string	"Build cuda_13.0.r13.0/compiler.36424714_0"
        /*0030*/ 	.string	"-arch sm_100 -m 64 "



//--------------------- .note.nv.cuinfo           --------------------------
	.section	.note.nv.cuinfo,"",@"SHT_NOTE"
	.sectionflags	@"SHF_NOTE_NV_CUINFO"
        /*0018*/ 	.short	0x0002
        /*001a*/ 	.short	0x0064
        /*001c*/ 	.short	0x0082
	.zero		2


//--------------------- .nv.info                  --------------------------
	.section	.nv.info,"",@"SHT_CUDA_INFO"
	.align	4


	//----- nvinfo : EIATTR_REGCOUNT
	.align		4
        /*0000*/ 	.byte	0x04, 0x2f
        /*0002*/ 	.short	(.L_3 - .L_2)
	.align		4
.L_2:
        /*0004*/ 	.word	index@(_Z13convolucion2DPiii)
        /*0008*/ 	.word	0x0000001a


	//----- nvinfo : EIATTR_FRAME_SIZE
	.align		4
.L_3:
        /*000c*/ 	.byte	0x04, 0x11
        /*000e*/ 	.short	(.L_5 - .L_4)
	.align		4
.L_4:
        /*0010*/ 	.word	index@(_Z13convolucion2DPiii)
        /*0014*/ 	.word	0x00000008


	//----- nvinfo : EIATTR_MIN_STACK_SIZE
	.align		4
.L_5:
        /*0018*/ 	.byte	0x04, 0x12
        /*001a*/ 	.short	(.L_7 - .L_6)
	.align		4
.L_6:
        /*001c*/ 	.word	index@(_Z13convolucion2DPiii)
        /*0020*/ 	.word	0x00000008
.L_7:


//--------------------- .nv.compat                --------------------------
	.section	.nv.compat,"",@"SHT_CUDA_COMPAT_INFO"
	.align	4
        /*0000*/ 	.byte	0x02, 0x09, 0x00, 0x00, 0x02, 0x02, 0x01, 0x00, 0x02, 0x05, 0x05, 0x00, 0x03, 0x07, 0x01, 0x01
        /*0010*/ 	.byte	0x02, 0x03, 0x00, 0x00, 0x02, 0x06, 0x01, 0x00, 0x04, 0x0b, 0x08, 0x00, 0x09, 0x00, 0x00, 0x00
        /*0020*/ 	.byte	0x00, 0x00, 0x00, 0x00


//--------------------- .nv.info._Z13convolucion2DPiii --------------------------
	.section	.nv.info._Z13convolucion2DPiii,"",@"SHT_CUDA_INFO"
	.sectionflags	@""
	.align	4


	//----- nvinfo : EIATTR_CUDA_API_VERSION
	.align		4
        /*0000*/ 	.byte	0x04, 0x37
        /*0002*/ 	.short	(.L_9 - .L_8)
.L_8:
        /*0004*/ 	.word	0x00000082


	//----- nvinfo : EIATTR_KPARAM_INFO
	.align		4
.L_9:
        /*0008*/ 	.byte	0x04, 0x17
        /*000a*/ 	.short	(.L_11 - .L_10)
.L_10:
        /*000c*/ 	.word	0x00000000
        /*0010*/ 	.short	0x0002
        /*0012*/ 	.short	0x000c
        /*0014*/ 	.byte	0x00, 0xf0, 0x11, 0x00


	//----- nvinfo : EIATTR_KPARAM_INFO
	.align		4
.L_11:
        /*0018*/ 	.byte	0x04, 0x17
        /*001a*/ 	.short	(.L_13 - .L_12)
.L_12:
        /*001c*/ 	.word	0x00000000
        /*0020*/ 	.short	0x0001
        /*0022*/ 	.short	0x0008
        /*0024*/ 	.byte	0x00, 0xf0, 0x11, 0x00


	//----- nvinfo : EIATTR_KPARAM_INFO
	.align		4
.L_13:
        /*0028*/ 	.byte	0x04, 0x17
        /*002a*/ 	.short	(.L_15 - .L_14)
.L_14:
        /*002c*/ 	.word	0x00000000
        /*0030*/ 	.short	0x0000
        /*0032*/ 	.short	0x0000
        /*0034*/ 	.byte	0x00, 0xf5, 0x21, 0x00


	//----- nvinfo : EIATTR_SPARSE_MMA_MASK
	.align		4
.L_15:
        /*0038*/ 	.byte	0x03, 0x50
        /*003a*/ 	.short	0x0000


	//----- nvinfo : EIATTR_MAXREG_COUNT
	.align		4
        /*003c*/ 	.byte	0x03, 0x1b
        /*003e*/ 	.short	0x00ff


	//----- nvinfo : EIATTR_EXTERNS
	.align		4
        /*0040*/ 	.byte	0x04, 0x0f
        /*0042*/ 	.short	(.L_17 - .L_16)


	//   ....[0]....
	.align		4
.L_16:
        /*0044*/ 	.word	index@(vprintf)


	//----- nvinfo : EIATTR_MERCURY_ISA_VERSION
	.align		4
.L_17:
        /*0048*/ 	.byte	0x03, 0x5f
        /*004a*/ 	.short	0x0101


	//----- nvinfo : EIATTR_VRC_CTA_INIT_COUNT
	.align		4
        /*004c*/ 	.byte	0x02, 0x4a
	.zero		1
	.zero		1


	//----- nvinfo : EIATTR_SYSCALL_OFFSETS
	.align		4
        /*0050*/ 	.byte	0x04, 0x46
        /*0052*/ 	.short	(.L_19 - .L_18)


	//   ....[0]....
.L_18:
        /*0054*/ 	.word	0x000002d0


	//   ....[1]....
        /*0058*/ 	.word	0x00000380


	//   ....[2]....
        /*005c*/ 	.word	0x00000420


	//   ....[3]....
        /*0060*/ 	.word	0x000004c0


	//   ....[4]....
        /*0064*/ 	.word	0x00000560


	//   ....[5]....
        /*0068*/ 	.word	0x00000600


	//   ....[6]....
        /*006c*/ 	.word	0x000006a0


	//   ....[7]....
        /*0070*/ 	.word	0x00000740


	//   ....[8]....
        /*0074*/ 	.word	0x000007e0


	//   ....[9]....
        /*0078*/ 	.word	0x00000880


	//   ....[10]....
        /*007c*/ 	.word	0x00000920


	//   ....[11]....
        /*0080*/ 	.word	0x000009c0


	//   ....[12]....
        /*0084*/ 	.word	0x00000a60


	//   ....[13]....
        /*0088*/ 	.word	0x00000b00


	//   ....[14]....
        /*008c*/ 	.word	0x00000ba0


	//   ....[15]....
        /*0090*/ 	.word	0x00000c40


	//   ....[16]....
        /*0094*/ 	.word	0x00000df0


	//   ....[17]....
        /*0098*/ 	.word	0x00000ee0


	//   ....[18]....
        /*009c*/ 	.word	0x00000f90


	//   ....[19]....
        /*00a0*/ 	.word	0x00001030


	//   ....[20]....
        /*00a4*/ 	.word	0x000010d0


	//   ....[21]....
        /*00a8*/ 	.word	0x00001170


	//   ....[22]....
        /*00ac*/ 	.word	0x00001210


	//   ....[23]....
        /*00b0*/ 	.word	0x000012b0


	//   ....[24]....
        /*00b4*/ 	.word	0x000013f0


	//   ....[25]....
        /*00b8*/ 	.word	0x000014e0


	//   ....[26]....
        /*00bc*/ 	.word	0x00001590


	//   ....[27]....
        /*00c0*/ 	.word	0x00001630


	//   ....[28]....
        /*00c4*/ 	.word	0x00001770


	//   ....[29]....
        /*00c8*/ 	.word	0x000018c0


	//   ....[30]....
        /*00cc*/ 	.word	0x00001980


	//   ....[31]....
        /*00d0*/ 	.word	0x00001a00


	//   ....[32]....
        /*00d4*/ 	.word	0x00001b60


	//   ....[33]....
        /*00d8*/ 	.word	0x00001bd0


	//   ....[34]....
        /*00dc*/ 	.word	0x00001c40


	//   ....[35]....
        /*00e0*/ 	.word	0x00001cb0


	//   ....[36]....
        /*00e4*/ 	.word	0x00001dc0


	//----- nvinfo : EIATTR_EXIT_INSTR_OFFSETS
	.align		4
.L_19:
        /*00e8*/ 	.byte	0x04, 0x1c
        /*00ea*/ 	.short	(.L_21 - .L_20)


	//   ....[0]....
.L_20:
        /*00ec*/ 	.word	0x00000080


	//   ....[1]....
        /*00f0*/ 	.word	0x00001a40


	//   ....[2]....
        /*00f4*/ 	.word	0x00001d00


	//   ....[3]....
        /*00f8*/ 	.word	0x00001df0


	//----- nvinfo : EIATTR_CRS_STACK_SIZE
	.align		4
.L_21:
        /*00fc*/ 	.byte	0x04, 0x1e
        /*00fe*/ 	.short	(.L_23 - .L_22)
.L_22:
        /*0100*/ 	.word	0x00000000


	//----- nvinfo : EIATTR_CBANK_PARAM_SIZE
	.align		4
.L_23:
        /*0104*/ 	.byte	0x03, 0x19
        /*0106*/ 	.short	0x0010


	//----- nvinfo : EIATTR_PARAM_CBANK
	.align		4
        /*0108*/ 	.byte	0x04, 0x0a
        /*010a*/ 	.short	(.L_25 - .L_24)
	.align		4
.L_24:
        /*010c*/ 	.word	index@(.nv.constant0._Z13convolucion2DPiii)
        /*0110*/ 	.short	0x0380
        /*0112*/ 	.short	0x0010


	//----- nvinfo : EIATTR_SW_WAR
	.align		4
.L_25:
        /*0114*/ 	.byte	0x04, 0x36
        /*0116*/ 	.short	(.L_27 - .L_26)
.L_26:
        /*0118*/ 	.word	0x00000008
.L_27:


//--------------------- .nv.callgraph             --------------------------
	.section	.nv.callgraph,"",@"SHT_CUDA_CALLGRAPH"
	.align	4
	.sectionentsize	8
	.align		4
        /*0000*/ 	.word	0x00000000
	.align		4
        /*0004*/ 	.word	0xffffffff
	.align		4
        /*0008*/ 	.word	index@(_Z13convolucion2DPiii)
	.align		4
        /*000c*/ 	.word	index@(vprintf)
	.align		4
        /*0010*/ 	.word	0x00000000
	.align		4
        /*0014*/ 	.word	0xfffffffe
	.align		4
        /*0018*/ 	.word	0x00000000
	.align		4
        /*001c*/ 	.word	0xfffffffd
	.align		4
        /*0020*/ 	.word	0x00000000
	.align		4
        /*0024*/ 	.word	0xfffffffc


//--------------------- .nv.constant4             --------------------------
	.section	.nv.constant4,"a",@progbits
	.align	8
	.align		8
.nv.constant4:
        /*0000*/ 	.dword	vprintf
	.align		8
        /*0008*/ 	.dword	$str
	.align		8
        /*0010*/ 	.dword	$str$1


//--------------------- .text._Z13convolucion2DPiii --------------------------
	.section	.text._Z13convolucion2DPiii,"ax",@progbits
	.align	128
        .global         _Z13convolucion2DPiii
        .type           _Z13convolucion2DPiii,@function
        .size           _Z13convolucion2DPiii,(.L_x_47 - _Z13convolucion2DPiii)
        .other          _Z13convolucion2DPiii,@"STO_CUDA_ENTRY STV_DEFAULT"
_Z13convolucion2DPiii:
.text._Z13convolucion2DPiii:
[----:B------:R-:W0:Y:S01]  /*0000*/  LDC R1, c[0x0][0x37c] ;  /* 0x0000df00ff017b82 */ /* 0x000e220000000800 */
[----:B------:R-:W1:Y:S01]  /*0010*/  LDCU UR36, c[0x0][0x388] ;  /* 0x00007100ff2477ac */ /* 0x000e620008000800 */
[----:B0-----:R-:W-:Y:S01]  /*0020*/  VIADD R1, R1, 0xfffffff8 ;  /* 0xfffffff801017836 */ /* 0x001fe20000000000 */
[----:B------:R-:W0:Y:S04]  /*0030*/  LDCU UR38, c[0x0][0x2f8] ;  /* 0x00005f00ff2677ac */ /* 0x000e280008000800 */
[----:B------:R-:W-:Y:S01]  /*0040*/  R2UR UR4, R1 ;  /* 0x00000000010472ca */ /* 0x000fe200000e0000 */
[----:B------:R-:W2:Y:S01]  /*0050*/  LDCU UR39, c[0x0][0x2fc] ;  /* 0x00005f80ff2777ac */ /* 0x000ea20008000800 */
[----:B-1----:R-:W-:-:S06]  /*0060*/  UISETP.GE.AND UP0, UPT, UR36, 0x1, UPT ;  /* 0x000000012400788c */ /* 0x002fcc000bf06270 */
[----:B------:R-:W-:-:S13]  /*0070*/  PLOP3.LUT P0, PT, PT, PT, UP0, 0x80, 0x8 ;  /* 0x000000000008781c */ /* 0x000fda0003f0f008 */
[----:B0-2---:R-:W-:Y:S05]  /*0080*/  @!P0 EXIT ;  /* 0x000000000000894d */ /* 0x005fea0003800000 */
[----:B------:R-:W0:Y:S01]  /*0090*/  LDCU UR40, c[0x0][0x38c] ;  /* 0x00007180ff2877ac */ /* 0x000e220008000800 */
[----:B------:R-:W-:-:S04]  /*00a0*/  UIADD3 UR38, UP0, UPT, UR4, UR38, URZ ;  /* 0x0000002604267290 */ /* 0x000fc8000ff1e0ff */
[----:B------:R-:W-:Y:S02]  /*00b0*/  UIADD3.X UR39, UPT, UPT, URZ, UR39, URZ, UP0, !UPT ;  /* 0x00000027ff277290 */ /* 0x000fe400087fe4ff */
[----:B0-----:R-:W-:-:S09]  /*00c0*/  UISETP.GE.AND UP0, UPT, UR40, 0x1, UPT ;  /* 0x000000012800788c */ /* 0x001fd2000bf06270 */
[----:B------:R-:W-:Y:S05]  /*00d0*/  BRA.U !UP0, `(.L_x_0) ;  /* 0x0000001908607547 */ /* 0x000fea000b800000 */
[----:B------:R-:W-:Y:S01]  /*00e0*/  IMAD.MOV.U32 R19, RZ, RZ, RZ ;  /* 0x000000ffff137224 */ /* 0x000fe200078e00ff */
[----:B------:R-:W-:Y:S02]  /*00f0*/  ULOP3.LUT UR42, UR40, 0xf, URZ, 0xc0, !UPT ;  /* 0x0000000f282a7892 */ /* 0x000fe4000f8ec0ff */
[----:B------:R-:W-:Y:S01]  /*0100*/  ULOP3.LUT UR43, UR40, 0x7, URZ, 0xc0, !UPT ;  /* 0x00000007282b7892 */ /* 0x000fe2000f8ec0ff */
[----:B------:R-:W0:Y:S01]  /*0110*/  LDCU.64 UR36, c[0x0][0x358] ;  /* 0x00006b00ff2477ac */ /* 0x000e220008000a00 */
[----:B------:R-:W1:Y:S01]  /*0120*/  LDCU UR41, c[0x0][0x38c] ;  /* 0x00007180ff2977ac */ /* 0x000e620008000800 */
[----:B------:R-:W-:-:S12]  /*0130*/  ULOP3.LUT UR40, UR40, 0x3, URZ, 0xc0, !UPT ;  /* 0x0000000328287892 */ /* 0x000fd8000f8ec0ff */
.L_x_37:
[----:B------:R-:W2:Y:S01]  /*0140*/  LDCU UR4, c[0x0][0x38c] ;  /* 0x00007180ff0477ac */ /* 0x000ea20008000800 */
[----:B------:R-:W-:Y:S01]  /*0150*/  IMAD.MOV.U32 R2, RZ, RZ, RZ ;  /* 0x000000ffff027224 */ /* 0x000fe200078e00ff */
[----:B--2---:R-:W-:Y:S02]  /*0160*/  UISETP.GE.U32.AND UP0, UPT, UR4, 0x10, UPT ;  /* 0x000000100400788c */ /* 0x004fe4000bf06070 */
[----:B------:R-:W-:-:S07]  /*0170*/  IMAD R23, R19, UR4, RZ ;  /* 0x0000000413177c24 */ /* 0x000fce000f8e02ff */
[----:B------:R-:W-:Y:S05]  /*0180*/  BRA.U !UP0, `(.L_x_1) ;  /* 0x0000000908c87547 */ /* 0x000fea000b800000 */
[----:B------:R-:W2:Y:S01]  /*0190*/  LDC.64 R2, c[0x0][0x380] ;  /* 0x0000e000ff027b82 */ /* 0x000ea20000000a00 */
[----:B------:R-:W-:Y:S01]  /*01a0*/  ULOP3.LUT UR4, UR4, 0x7ffffff0, URZ, 0xc0, !UPT ;  /* 0x7ffffff004047892 */ /* 0x000fe2000f8ec0ff */
[----:B------:R-:W-:Y:S03]  /*01b0*/  BSSY.RECONVERGENT B6, `(.L_x_1) ;  /* 0x00000af000067945 */ /* 0x000fe60003800200 */
[----:B------:R-:W-:-:S06]  /*01c0*/  UIADD3 UR4, UPT, UPT, -UR4, URZ, URZ ;  /* 0x000000ff04047290 */ /* 0x000fcc000fffe1ff */
[----:B------:R-:W-:Y:S01]  /*01d0*/  MOV R22, UR4 ;  /* 0x0000000400167c02 */ /* 0x000fe20008000f00 */
[----:B--2---:R-:W-:-:S03]  /*01e0*/  IMAD.WIDE.U32 R2, R23, 0x4, R2 ;  /* 0x0000000417027825 */ /* 0x004fc600078e0002 */
[----:B------:R-:W-:-:S05]  /*01f0*/  IADD3 R16, P0, PT, R2, 0x20, RZ ;  /* 0x0000002002107810 */ /* 0x000fca0007f1e0ff */
[----:B------:R-:W-:-:S08]  /*0200*/  IMAD.X R17, RZ, RZ, R3, P0 ;  /* 0x000000ffff117224 */ /* 0x000fd000000e0603 */
.L_x_18:
[----:B0-----:R-:W2:Y:S01]  /*0210*/  LDG.E R0, desc[UR36][R16.64+-0x20] ;  /* 0xffffe02410007981 */ /* 0x001ea2000c1e1900 */
[----:B------:R-:W-:Y:S01]  /*0220*/  MOV R3, 0x0 ;  /* 0x0000000000037802 */ /* 0x000fe20000000f00 */
[----:B------:R-:W0:Y:S01]  /*0230*/  LDCU.64 UR4, c[0x4][0x8] ;  /* 0x01000100ff0477ac */ /* 0x000e220008000a00 */
[----:B------:R-:W-:Y:S01]  /*0240*/  MOV R6, UR38 ;  /* 0x0000002600067c02 */ /* 0x000fe20008000f00 */
[----:B------:R-:W-:Y:S01]  /*0250*/  IMAD.U32 R7, RZ, RZ, UR39 ;  /* 0x00000027ff077e24 */ /* 0x000fe2000f8e00ff */
[----:B------:R3:W4:Y:S01]  /*0260*/  LDC.64 R8, c[0x4][R3] ;  /* 0x0100000003087b82 */ /* 0x0007220000000a00 */
[----:B-1----:R-:W-:-:S06]  /*0270*/  ULOP3.LUT UR6, UR41, 0x7ffffff0, URZ, 0xc0, !UPT ;  /* 0x7ffffff029067892 */ /* 0x002fcc000f8ec0ff */
[----:B------:R-:W-:Y:S02]  /*0280*/  IMAD.U32 R2, RZ, RZ, UR6 ;  /* 0x00000006ff027e24 */ /* 0x000fe4000f8e00ff */
[----:B0-----:R-:W-:Y:S02]  /*0290*/  IMAD.U32 R4, RZ, RZ, UR4 ;  /* 0x00000004ff047e24 */ /* 0x001fe4000f8e00ff */
[----:B------:R-:W-:Y:S01]  /*02a0*/  IMAD.U32 R5, RZ, RZ, UR5 ;  /* 0x00000005ff057e24 */ /* 0x000fe2000f8e00ff */
[----:B--2-4-:R3:W-:Y:S06]  /*02b0*/  STL [R1], R0 ;  /* 0x0000000001007387 */ /* 0x0147ec0000100800 */
[----:B------:R-:W-:-:S07]  /*02c0*/  LEPC R20, `(.L_x_2) ;  /* 0x000000001014794e */ /* 0x000fce0000000000 */
[----:B---3--:R-:W-:Y:S05]  /*02d0*/  CALL.ABS.NOINC R8 ;  /* 0x0000000008007343 */ /* 0x008fea0003c00000 */
.L_x_2:
[----:B------:R-:W2:Y:S01]  /*02e0*/  LDG.E R0, desc[UR36][R16.64+-0x1c] ;  /* 0xffffe42410007981 */ /* 0x000ea2000c1e1900 */
[----:B------:R-:W-:Y:S01]  /*02f0*/  MOV R18, 0x0 ;  /* 0x0000000000127802 */ /* 0x000fe20000000f00 */
[----:B------:R-:W0:Y:S01]  /*0300*/  LDCU.64 UR4, c[0x4][0x8] ;  /* 0x01000100ff0477ac */ /* 0x000e220008000a00 */
[----:B------:R-:W-:Y:S02]  /*0310*/  IMAD.U32 R6, RZ, RZ, UR38 ;  /* 0x00000026ff067e24 */ /* 0x000fe4000f8e00ff */
[----:B------:R1:W3:Y:S01]  /*0320*/  LDC.64 R8, c[0x4][R18] ;  /* 0x0100000012087b82 */ /* 0x0002e20000000a00 */
[----:B------:R-:W-:Y:S02]  /*0330*/  IMAD.U32 R7, RZ, RZ, UR39 ;  /* 0x00000027ff077e24 */ /* 0x000fe4000f8e00ff */
[----:B0-----:R-:W-:Y:S01]  /*0340*/  IMAD.U32 R4, RZ, RZ, UR4 ;  /* 0x00000004ff047e24 */ /* 0x001fe2000f8e00ff */
[----:B------:R-:W-:Y:S01]  /*0350*/  MOV R5, UR5 ;  /* 0x0000000500057c02 */ /* 0x000fe20008000f00 */
[----:B--23--:R1:W-:Y:S06]  /*0360*/  STL [R1], R0 ;  /* 0x0000000001007387 */ /* 0x00c3ec0000100800 */
[----:B------:R-:W-:-:S07]  /*0370*/  LEPC R20, `(.L_x_3) ;  /* 0x000000001014794e */ /* 0x000fce0000000000 */
[----:B-1----:R-:W-:Y:S05]  /*0380*/  CALL.ABS.NOINC R8 ;  /* 0x0000000008007343 */ /* 0x002fea0003c00000 */
.L_x_3:
[----:B------:R-:W2:Y:S01]  /*0390*/  LDG.E R0, desc[UR36][R16.64+-0x18] ;  /* 0xffffe82410007981 */ /* 0x000ea2000c1e1900 */
[----:B------:R0:W1:Y:S01]  /*03a0*/  LDC.64 R8, c[0x4][R18] ;  /* 0x0100000012087b82 */ /* 0x0000620000000a00 */
[----:B------:R-:W3:Y:S01]  /*03b0*/  LDCU.64 UR4, c[0x4][0x8] ;  /* 0x01000100ff0477ac */ /* 0x000ee20008000a00 */
[----:B------:R-:W-:Y:S02]  /*03c0*/  IMAD.U32 R6, RZ, RZ, UR38 ;  /* 0x00000026ff067e24 */ /* 0x000fe4000f8e00ff */
[----:B------:R-:W-:Y:S02]  /*03d0*/  IMAD.U32 R7, RZ, RZ, UR39 ;  /* 0x00000027ff077e24 */ /* 0x000fe4000f8e00ff */
[----:B---3--:R-:W-:Y:S01]  /*03e0*/  IMAD.U32 R4, RZ, RZ, UR4 ;  /* 0x00000004ff047e24 */ /* 0x008fe2000f8e00ff */
[----:B------:R-:W-:Y:S01]  /*03f0*/  MOV R5, UR5 ;  /* 0x0000000500057c02 */ /* 0x000fe20008000f00 */
[----:B-12---:R0:W-:Y:S06]  /*0400*/  STL [R1], R0 ;  /* 0x0000000001007387 */ /* 0x0061ec0000100800 */
[----:B------:R-:W-:-:S07]  /*0410*/  LEPC R20, `(.L_x_4) ;  /* 0x000000001014794e */ /* 0x000fce0000000000 */
[----:B0-----:R-:W-:Y:S05]  /*0420*/  CALL.ABS.NOINC R8 ;  /* 0x0000000008007343 */ /* 0x001fea0003c00000 */
.L_x_4:
        /* <DEDUP_REMOVED lines=10> */
.L_x_5:
        /* <DEDUP_REMOVED lines=10> */
.L_x_6:
        /* <DEDUP_REMOVED lines=10> */
.L_x_7:
        /* <DEDUP_REMOVED lines=10> */
.L_x_8:
        /* <DEDUP_REMOVED lines=10> */
.L_x_9:
        /* <DEDUP_REMOVED lines=10> */
.L_x_10:
        /* <DEDUP_REMOVED lines=10> */
.L_x_11:
        /* <DEDUP_REMOVED lines=10> */
.L_x_12:
        /* <DEDUP_REMOVED lines=10> */
.L_x_13:
        /* <DEDUP_REMOVED lines=10> */
.L_x_14:
        /* <DEDUP_REMOVED lines=10> */
.L_x_15:
        /* <DEDUP_REMOVED lines=10> */
.L_x_16:
        /* <DEDUP_REMOVED lines=10> */
.L_x_17:
[----:B------:R-:W-:Y:S01]  /*0c50*/  VIADD R22, R22, 0x10 ;  /* 0x0000001016167836 */ /* 0x000fe20000000000 */
[----:B------:R-:W-:-:S04]  /*0c60*/  IADD3 R16, P1, PT, R16, 0x40, RZ ;  /* 0x0000004010107810 */ /* 0x000fc80007f3e0ff */
[----:B------:R-:W-:Y:S02]  /*0c70*/  ISETP.NE.AND P0, PT, R22, RZ, PT ;  /* 0x000000ff1600720c */ /* 0x000fe40003f05270 */
[----:B------:R-:W-:-:S11]  /*0c80*/  IADD3.X R17, PT, PT, RZ, R17, RZ, P1, !PT ;  /* 0x00000011ff117210 */ /* 0x000fd60000ffe4ff */
[----:B------:R-:W-:Y:S05]  /*0c90*/  @P0 BRA `(.L_x_18) ;  /* 0xfffffff4005c0947 */ /* 0x000fea000383ffff */
[----:B------:R-:W-:Y:S05]  /*0ca0*/  BSYNC.RECONVERGENT B6 ;  /* 0x0000000000067941 */ /* 0x000fea0003800200 */
.L_x_1:
[----:B------:R-:W-:-:S09]  /*0cb0*/  UISETP.NE.AND UP0, UPT, UR42, URZ, UPT ;  /* 0x000000ff2a00728c */ /* 0x000fd2000bf05270 */
[----:B------:R-:W-:Y:S05]  /*0cc0*/  BRA.U !UP0, `(.L_x_19) ;  /* 0x0000000d08307547 */ /* 0x000fea000b800000 */
[----:B------:R-:W2:Y:S01]  /*0cd0*/  LDC R18, c[0x0][0x2f8] ;  /* 0x0000be00ff127b82 */ /* 0x000ea20000000800 */
[----:B------:R-:W-:-:S04]  /*0ce0*/  UIADD3 UR4, UPT, UPT, UR42, -0x1, URZ ;  /* 0xffffffff2a047890 */ /* 0x000fc8000fffe0ff */
[----:B------:R-:W-:Y:S01]  /*0cf0*/  UISETP.GE.U32.AND UP0, UPT, UR4, 0x7, UPT ;  /* 0x000000070400788c */ /* 0x000fe2000bf06070 */
[----:B--2---:R-:W-:-:S08]  /*0d00*/  IADD3 R18, PT, PT, -R18, UR38, RZ ;  /* 0x0000002612127c10 */ /* 0x004fd0000fffe1ff */
[----:B------:R-:W-:Y:S05]  /*0d10*/  BRA.U !UP0, `(.L_x_20) ;  /* 0x00000005086c7547 */ /* 0x000fea000b800000 */
[----:B------:R-:W2:Y:S01]  /*0d20*/  LDC.64 R8, c[0x0][0x380] ;  /* 0x0000e000ff087b82 */ /* 0x000ea20000000a00 */
[----:B------:R-:W-:Y:S01]  /*0d30*/  IMAD.IADD R3, R23, 0x1, R2 ;  /* 0x0000000117037824 */ /* 0x000fe200078e0202 */
[----:B------:R-:W-:Y:S01]  /*0d40*/  MOV R22, 0x0 ;  /* 0x0000000000167802 */ /* 0x000fe20000000f00 */
[----:B------:R-:W3:Y:S02]  /*0d50*/  LDCU.64 UR4, c[0x4][0x8] ;  /* 0x01000100ff0477ac */ /* 0x000ee40008000a00 */
[----:B--2---:R-:W-:-:S06]  /*0d60*/  IMAD.WIDE.U32 R8, R3, 0x4, R8 ;  /* 0x0000000403087825 */ /* 0x004fcc00078e0008 */
[----:B0-----:R-:W2:Y:S01]  /*0d70*/  LDG.E R9, desc[UR36][R8.64] ;  /* 0x0000002408097981 */ /* 0x001ea2000c1e1900 */
[----:B------:R0:W4:Y:S01]  /*0d80*/  LDC.64 R10, c[0x4][R22] ;  /* 0x01000000160a7b82 */ /* 0x0001220000000a00 */
[----:B---3--:R-:W-:Y:S01]  /*0d90*/  IMAD.U32 R4, RZ, RZ, UR4 ;  /* 0x00000004ff047e24 */ /* 0x008fe2000f8e00ff */
[----:B------:R-:W-:Y:S01]  /*0da0*/  MOV R6, UR38 ;  /* 0x0000002600067c02 */ /* 0x000fe20008000f00 */
[----:B------:R-:W-:Y:S02]  /*0db0*/  IMAD.U32 R5, RZ, RZ, UR5 ;  /* 0x00000005ff057e24 */ /* 0x000fe4000f8e00ff */
[----:B------:R-:W-:Y:S01]  /*0dc0*/  IMAD.U32 R7, RZ, RZ, UR39 ;  /* 0x00000027ff077e24 */ /* 0x000fe2000f8e00ff */
[----:B--2-4-:R0:W-:Y:S06]  /*0dd0*/  STL [R18], R9 ;  /* 0x0000000912007387 */ /* 0x0141ec0000100800 */
[----:B------:R-:W-:-:S07]  /*0de0*/  LEPC R20, `(.L_x_21) ;  /* 0x000000001014794e */ /* 0x000fce0000000000 */
[----:B01----:R-:W-:Y:S05]  /*0df0*/  CALL.ABS.NOINC R10 ;  /* 0x000000000a007343 */ /* 0x003fea0003c00000 */
.L_x_21:
[----:B------:R-:W0:Y:S01]  /*0e00*/  LDCU.64 UR4, c[0x0][0x380] ;  /* 0x00007000ff0477ac */ /* 0x000e220008000a00 */
[----:B------:R-:W-:-:S05]  /*0e10*/  IADD3 R0, P0, PT, R23, R2, RZ ;  /* 0x0000000217007210 */ /* 0x000fca0007f1e0ff */
[----:B------:R-:W-:Y:S01]  /*0e20*/  IMAD.X R3, RZ, RZ, RZ, P0 ;  /* 0x000000ffff037224 */ /* 0x000fe200000e06ff */
[----:B0-----:R-:W-:-:S04]  /*0e30*/  LEA R16, P0, R0, UR4, 0x2 ;  /* 0x0000000400107c11 */ /* 0x001fc8000f8010ff */
[----:B------:R-:W-:Y:S01]  /*0e40*/  LEA.HI.X R17, R0, UR5, R3, 0x2, P0 ;  /* 0x0000000500117c11 */ /* 0x000fe200080f1403 */
[----:B------:R0:W1:Y:S01]  /*0e50*/  LDC.64 R8, c[0x4][R22] ;  /* 0x0100000016087b82 */ /* 0x0000620000000a00 */
[----:B------:R-:W2:Y:S03]  /*0e60*/  LDCU.64 UR4, c[0x4][0x8] ;  /* 0x01000100ff0477ac */ /* 0x000ea60008000a00 */
[----:B------:R-:W3:Y:S01]  /*0e70*/  LDG.E R3, desc[UR36][R16.64+0x4] ;  /* 0x0000042410037981 */ /* 0x000ee2000c1e1900 */
[----:B------:R-:W-:Y:S02]  /*0e80*/  IMAD.U32 R6, RZ, RZ, UR38 ;  /* 0x00000026ff067e24 */ /* 0x000fe4000f8e00ff */
[----:B------:R-:W-:Y:S02]  /*0e90*/  IMAD.U32 R7, RZ, RZ, UR39 ;  /* 0x00000027ff077e24 */ /* 0x000fe4000f8e00ff */
[----:B--2---:R-:W-:Y:S01]  /*0ea0*/  IMAD.U32 R4, RZ, RZ, UR4 ;  /* 0x00000004ff047e24 */ /* 0x004fe2000f8e00ff */
[----:B------:R-:W-:Y:S01]  /*0eb0*/  MOV R5, UR5 ;  /* 0x0000000500057c02 */ /* 0x000fe20008000f00 */
[----:B-1-3--:R0:W-:Y:S06]  /*0ec0*/  STL [R18], R3 ;  /* 0x0000000312007387 */ /* 0x00a1ec0000100800 */
[----:B------:R-:W-:-:S07]  /*0ed0*/  LEPC R20, `(.L_x_22) ;  /* 0x000000001014794e */ /* 0x000fce0000000000 */
[----:B0-----:R-:W-:Y:S05]  /*0ee0*/  CALL.ABS.NOINC R8 ;  /* 0x0000000008007343 */ /* 0x001fea0003c00000 */
.L_x_22:
        /* <DEDUP_REMOVED lines=11> */
.L_x_23:
        /* <DEDUP_REMOVED lines=10> */
.L_x_24:
        /* <DEDUP_REMOVED lines=10> */
.L_x_25:
        /* <DEDUP_REMOVED lines=10> */
.L_x_26:
        /* <DEDUP_REMOVED lines=10> */
.L_x_27:
        /* <DEDUP_REMOVED lines=10> */
.L_x_28:
[----:B------:R-:W-:-:S07]  /*12c0*/  VIADD R2, R2, 0x8 ;  /* 0x0000000802027836 */ /* 0x000fce0000000000 */
.L_x_20:
[----:B------:R-:W-:-:S09]  /*12d0*/  UISETP.NE.AND UP0, UPT, UR43, URZ, UPT ;  /* 0x000000ff2b00728c */ /* 0x000fd2000bf05270 */
[----:B------:R-:W-:Y:S05]  /*12e0*/  BRA.U !UP0, `(.L_x_19) ;  /* 0x0000000508a87547 */ /* 0x000fea000b800000 */
[----:B------:R-:W-:-:S04]  /*12f0*/  UIADD3 UR4, UPT, UPT, UR43, -0x1, URZ ;  /* 0xffffffff2b047890 */ /* 0x000fc8000fffe0ff */
[----:B------:R-:W-:-:S09]  /*1300*/  UISETP.GE.U32.AND UP0, UPT, UR4, 0x3, UPT ;  /* 0x000000030400788c */ /* 0x000fd2000bf06070 */
[----:B------:R-:W-:Y:S05]  /*1310*/  BRA.U !UP0, `(.L_x_29) ;  /* 0x0000000108cc7547 */ /* 0x000fea000b800000 */
[----:B------:R-:W2:Y:S01]  /*1320*/  LDC.64 R8, c[0x0][0x380] ;  /* 0x0000e000ff087b82 */ /* 0x000ea20000000a00 */
[----:B------:R-:W-:Y:S01]  /*1330*/  IADD3 R3, PT, PT, R23, R2, RZ ;  /* 0x0000000217037210 */ /* 0x000fe20007ffe0ff */
[----:B------:R-:W3:Y:S04]  /*1340*/  LDCU.64 UR4, c[0x4][0x8] ;  /* 0x01000100ff0477ac */ /* 0x000ee80008000a00 */
[----:B--2---:R-:W-:-:S05]  /*1350*/  IMAD.WIDE.U32 R8, R3, 0x4, R8 ;  /* 0x0000000403087825 */ /* 0x004fca00078e0008 */
[----:B0-----:R-:W2:Y:S01]  /*1360*/  LDG.E R3, desc[UR36][R8.64] ;  /* 0x0000002408037981 */ /* 0x001ea2000c1e1900 */
[----:B------:R-:W-:Y:S01]  /*1370*/  MOV R22, 0x0 ;  /* 0x0000000000167802 */ /* 0x000fe20000000f00 */
[----:B---3--:R-:W-:Y:S01]  /*1380*/  IMAD.U32 R4, RZ, RZ, UR4 ;  /* 0x00000004ff047e24 */ /* 0x008fe2000f8e00ff */
[----:B------:R-:W-:Y:S01]  /*1390*/  MOV R7, UR39 ;  /* 0x0000002700077c02 */ /* 0x000fe20008000f00 */
[----:B------:R-:W-:Y:S01]  /*13a0*/  IMAD.U32 R5, RZ, RZ, UR5 ;  /* 0x00000005ff057e24 */ /* 0x000fe2000f8e00ff */
[----:B------:R0:W3:Y:S01]  /*13b0*/  LDC.64 R10, c[0x4][R22] ;  /* 0x01000000160a7b82 */ /* 0x0000e20000000a00 */
[----:B------:R-:W-:Y:S01]  /*13c0*/  IMAD.U32 R6, RZ, RZ, UR38 ;  /* 0x00000026ff067e24 */ /* 0x000fe2000f8e00ff */
[----:B--23--:R0:W-:Y:S06]  /*13d0*/  STL [R18], R3 ;  /* 0x0000000312007387 */ /* 0x00c1ec0000100800 */
[----:B------:R-:W-:-:S07]  /*13e0*/  LEPC R20, `(.L_x_30) ;  /* 0x000000001014794e */ /* 0x000fce0000000000 */
[----:B01----:R-:W-:Y:S05]  /*13f0*/  CALL.ABS.NOINC R10 ;  /* 0x000000000a007343 */ /* 0x003fea0003c00000 */
.L_x_30:
        /* <DEDUP_REMOVED lines=8> */
[----:B------:R-:W-:Y:S01]  /*1480*/  MOV R6, UR38 ;  /* 0x0000002600067c02 */ /* 0x000fe20008000f00 */
[----:B------:R-:W-:Y:S02]  /*1490*/  IMAD.U32 R7, RZ, RZ, UR39 ;  /* 0x00000027ff077e24 */ /* 0x000fe4000f8e00ff */
[----:B--2---:R-:W-:Y:S02]  /*14a0*/  IMAD.U32 R4, RZ, RZ, UR4 ;  /* 0x00000004ff047e24 */ /* 0x004fe4000f8e00ff */
[----:B------:R-:W-:Y:S01]  /*14b0*/  IMAD.U32 R5, RZ, RZ, UR5 ;  /* 0x00000005ff057e24 */ /* 0x000fe2000f8e00ff */
[----:B-1-3--:R0:W-:Y:S06]  /*14c0*/  STL [R18], R3 ;  /* 0x0000000312007387 */ /* 0x00a1ec0000100800 */
[----:B------:R-:W-:-:S07]  /*14d0*/  LEPC R20, `(.L_x_31) ;  /* 0x000000001014794e */ /* 0x000fce0000000000 */
[----:B0-----:R-:W-:Y:S05]  /*14e0*/  CALL.ABS.NOINC R8 ;  /* 0x0000000008007343 */ /* 0x001fea0003c00000 */
.L_x_31:
[----:B------:R-:W2:Y:S01]  /*14f0*/  LDG.E R3, desc[UR36][R16.64+0x8] ;  /* 0x0000082410037981 */ /* 0x000ea2000c1e1900 */
[----:B------:R-:W-:Y:S01]  /*1500*/  MOV R22, 0x0 ;  /* 0x0000000000167802 */ /* 0x000fe20000000f00 */
[----:B------:R-:W0:Y:S01]  /*1510*/  LDCU.64 UR4, c[0x4][0x8] ;  /* 0x01000100ff0477ac */ /* 0x000e220008000a00 */
[----:B------:R-:W-:Y:S01]  /*1520*/  MOV R6, UR38 ;  /* 0x0000002600067c02 */ /* 0x000fe20008000f00 */
[----:B------:R-:W-:Y:S01]  /*1530*/  IMAD.U32 R7, RZ, RZ, UR39 ;  /* 0x00000027ff077e24 */ /* 0x000fe2000f8e00ff */
[----:B------:R1:W3:Y:S01]  /*1540*/  LDC.64 R8, c[0x4][R22] ;  /* 0x0100000016087b82 */ /* 0x0002e20000000a00 */
[----:B0-----:R-:W-:Y:S02]  /*1550*/  IMAD.U32 R4, RZ, RZ, UR4 ;  /* 0x00000004ff047e24 */ /* 0x001fe4000f8e00ff */
[----:B------:R-:W-:Y:S01]  /*1560*/  IMAD.U32 R5, RZ, RZ, UR5 ;  /* 0x00000005ff057e24 */ /* 0x000fe2000f8e00ff */
[----:B--23--:R1:W-:Y:S06]  /*1570*/  STL [R18], R3 ;  /* 0x0000000312007387 */ /* 0x00c3ec0000100800 */
[----:B------:R-:W-:-:S07]  /*1580*/  LEPC R20, `(.L_x_32) ;  /* 0x000000001014794e */ /* 0x000fce0000000000 */
[----:B-1----:R-:W-:Y:S05]  /*1590*/  CALL.ABS.NOINC R8 ;  /* 0x0000000008007343 */ /* 0x002fea0003c00000 */
.L_x_32:
[----:B------:R-:W2:Y:S01]  /*15a0*/  LDG.E R17, desc[UR36][R16.64+0xc] ;  /* 0x00000c2410117981 */ /* 0x000ea2000c1e1900 */
[----:B------:R0:W1:Y:S01]  /*15b0*/  LDC.64 R8, c[0x4][R22] ;  /* 0x0100000016087b82 */ /* 0x0000620000000a00 */
[----:B------:R-:W3:Y:S01]  /*15c0*/  LDCU.64 UR4, c[0x4][0x8] ;  /* 0x01000100ff0477ac */ /* 0x000ee20008000a00 */
[----:B------:R-:W-:Y:S01]  /*15d0*/  MOV R6, UR38 ;  /* 0x0000002600067c02 */ /* 0x000fe20008000f00 */
[----:B------:R-:W-:Y:S02]  /*15e0*/  IMAD.U32 R7, RZ, RZ, UR39 ;  /* 0x00000027ff077e24 */ /* 0x000fe4000f8e00ff */
[----:B---3--:R-:W-:Y:S02]  /*15f0*/  IMAD.U32 R4, RZ, RZ, UR4 ;  /* 0x00000004ff047e24 */ /* 0x008fe4000f8e00ff */
[----:B------:R-:W-:Y:S01]  /*1600*/  IMAD.U32 R5, RZ, RZ, UR5 ;  /* 0x00000005ff057e24 */ /* 0x000fe2000f8e00ff */
[----:B-12---:R0:W-:Y:S06]  /*1610*/  STL [R18], R17 ;  /* 0x0000001112007387 */ /* 0x0061ec0000100800 */
[----:B------:R-:W-:-:S07]  /*1620*/  LEPC R20, `(.L_x_33) ;  /* 0x000000001014794e */ /* 0x000fce0000000000 */
[----:B0-----:R-:W-:Y:S05]  /*1630*/  CALL.ABS.NOINC R8 ;  /* 0x0000000008007343 */ /* 0x001fea0003c00000 */
.L_x_33:
[----:B------:R-:W-:-:S07]  /*1640*/  VIADD R2, R2, 0x4 ;  /* 0x0000000402027836 */ /* 0x000fce0000000000 */
.L_x_29:
[----:B------:R-:W-:-:S09]  /*1650*/  UISETP.NE.AND UP0, UPT, UR40, URZ, UPT ;  /* 0x000000ff2800728c */ /* 0x000fd2000bf05270 */
[----:B------:R-:W-:Y:S05]  /*1660*/  BRA.U !UP0, `(.L_x_19) ;  /* 0x0000000108c87547 */ /* 0x000fea000b800000 */
[----:B------:R-:W2:Y:S01]  /*1670*/  LDC.64 R10, c[0x0][0x380] ;  /* 0x0000e000ff0a7b82 */ /* 0x000ea20000000a00 */
[----:B------:R-:W-:Y:S01]  /*1680*/  IMAD.IADD R3, R23, 0x1, R2 ;  /* 0x0000000117037824 */ /* 0x000fe200078e0202 */
[----:B------:R-:W-:Y:S01]  /*1690*/  MOV R8, 0x0 ;  /* 0x0000000000087802 */ /* 0x000fe20000000f00 */
[----:B------:R-:W3:Y:S02]  /*16a0*/  LDCU.64 UR4, c[0x4][0x8] ;  /* 0x01000100ff0477ac */ /* 0x000ee40008000a00 */
[----:B--2---:R-:W-:-:S06]  /*16b0*/  IMAD.WIDE.U32 R10, R3, 0x4, R10 ;  /* 0x00000004030a7825 */ /* 0x004fcc00078e000a */
[----:B0-----:R-:W2:Y:S01]  /*16c0*/  LDG.E R11, desc[UR36][R10.64] ;  /* 0x000000240a0b7981 */ /* 0x001ea2000c1e1900 */
[----:B------:R-:W0:Y:S01]  /*16d0*/  LDC.64 R8, c[0x4][R8] ;  /* 0x0100000008087b82 */ /* 0x000e220000000a00 */
[----:B------:R-:W-:Y:S01]  /*16e0*/  MOV R16, UR40 ;  /* 0x0000002800107c02 */ /* 0x000fe20008000f00 */
[----:B---3--:R-:W-:Y:S01]  /*16f0*/  IMAD.U32 R4, RZ, RZ, UR4 ;  /* 0x00000004ff047e24 */ /* 0x008fe2000f8e00ff */
[----:B------:R-:W-:Y:S01]  /*1700*/  MOV R6, UR38 ;  /* 0x0000002600067c02 */ /* 0x000fe20008000f00 */
[----:B------:R-:W-:Y:S01]  /*1710*/  IMAD.U32 R5, RZ, RZ, UR5 ;  /* 0x00000005ff057e24 */ /* 0x000fe2000f8e00ff */
[----:B------:R-:W-:Y:S01]  /*1720*/  ISETP.NE.AND P0, PT, R16, 0x1, PT ;  /* 0x000000011000780c */ /* 0x000fe20003f05270 */
[----:B------:R-:W-:-:S03]  /*1730*/  IMAD.U32 R7, RZ, RZ, UR39 ;  /* 0x00000027ff077e24 */ /* 0x000fc6000f8e00ff */
[----:B------:R-:W-:Y:S01]  /*1740*/  P2R R0, PR, RZ, 0x1 ;  /* 0x00000001ff007803 */ /* 0x000fe20000000000 */
[----:B0-2---:R2:W-:Y:S08]  /*1750*/  STL [R18], R11 ;  /* 0x0000000b12007387 */ /* 0x0055f00000100800 */
[----:B------:R-:W-:-:S07]  /*1760*/  LEPC R20, `(.L_x_34) ;  /* 0x000000001014794e */ /* 0x000fce0000000000 */
[----:B-12---:R-:W-:Y:S05]  /*1770*/  CALL.ABS.NOINC R8 ;  /* 0x0000000008007343 */ /* 0x006fea0003c00000 */
.L_x_34:
[----:B------:R-:W-:-:S13]  /*1780*/  ISETP.NE.AND P6, PT, R16, 0x1, PT ;  /* 0x000000011000780c */ /* 0x000fda0003fc5270 */
[----:B------:R-:W-:Y:S05]  /*1790*/  @!P6 BRA `(.L_x_19) ;  /* 0x00000000007ce947 */ /* 0x000fea0003800000 */
[----:B------:R-:W0:Y:S01]  /*17a0*/  LDCU.64 UR4, c[0x0][0x380] ;  /* 0x00007000ff0477ac */ /* 0x000e220008000a00 */
[----:B------:R-:W-:-:S05]  /*17b0*/  IADD3 R2, P0, PT, R23, R2, RZ ;  /* 0x0000000217027210 */ /* 0x000fca0007f1e0ff */
[----:B------:R-:W-:Y:S01]  /*17c0*/  IMAD.X R3, RZ, RZ, RZ, P0 ;  /* 0x000000ffff037224 */ /* 0x000fe200000e06ff */
[----:B0-----:R-:W-:-:S04]  /*17d0*/  LEA R16, P0, R2, UR4, 0x2 ;  /* 0x0000000402107c11 */ /* 0x001fc8000f8010ff */
[----:B------:R-:W-:Y:S01]  /*17e0*/  LEA.HI.X R17, R2, UR5, R3, 0x2, P0 ;  /* 0x0000000502117c11 */ /* 0x000fe200080f1403 */
[----:B------:R-:W0:Y:S04]  /*17f0*/  LDCU.64 UR4, c[0x4][0x8] ;  /* 0x01000100ff0477ac */ /* 0x000e280008000a00 */
[----:B------:R-:W2:Y:S01]  /*1800*/  LDG.E R9, desc[UR36][R16.64+0x4] ;  /* 0x0000042410097981 */ /* 0x000ea2000c1e1900 */
[----:B------:R-:W-:Y:S01]  /*1810*/  MOV R22, 0x0 ;  /* 0x0000000000167802 */ /* 0x000fe20000000f00 */
[----:B------:R-:W-:Y:S01]  /*1820*/  IMAD.U32 R7, RZ, RZ, UR39 ;  /* 0x00000027ff077e24 */ /* 0x000fe2000f8e00ff */
[----:B------:R-:W-:Y:S02]  /*1830*/  MOV R23, UR40 ;  /* 0x0000002800177c02 */ /* 0x000fe40008000f00 */
[----:B------:R1:W3:Y:S01]  /*1840*/  LDC.64 R2, c[0x4][R22] ;  /* 0x0100000016027b82 */ /* 0x0002e20000000a00 */
[----:B------:R-:W-:-:S02]  /*1850*/  MOV R6, UR38 ;  /* 0x0000002600067c02 */ /* 0x000fc40008000f00 */
[----:B------:R-:W-:-:S04]  /*1860*/  ISETP.NE.AND P0, PT, R23, 0x2, PT ;  /* 0x000000021700780c */ /* 0x000fc80003f05270 */
[----:B------:R-:W-:Y:S01]  /*1870*/  P2R R0, PR, RZ, 0x1 ;  /* 0x00000001ff007803 */ /* 0x000fe20000000000 */
[----:B0-----:R-:W-:Y:S02]  /*1880*/  IMAD.U32 R4, RZ, RZ, UR4 ;  /* 0x00000004ff047e24 */ /* 0x001fe4000f8e00ff */
[----:B------:R-:W-:Y:S01]  /*1890*/  IMAD.U32 R5, RZ, RZ, UR5 ;  /* 0x00000005ff057e24 */ /* 0x000fe2000f8e00ff */
[----:B--23--:R1:W-:Y:S06]  /*18a0*/  STL [R18], R9 ;  /* 0x0000000912007387 */ /* 0x00c3ec0000100800 */
[----:B------:R-:W-:-:S07]  /*18b0*/  LEPC R20, `(.L_x_35) ;  /* 0x000000001014794e */ /* 0x000fce0000000000 */
[----:B-1----:R-:W-:Y:S05]  /*18c0*/  CALL.ABS.NOINC R2 ;  /* 0x0000000002007343 */ /* 0x002fea0003c00000 */
.L_x_35:
[----:B------:R-:W-:-:S13]  /*18d0*/  ISETP.NE.AND P6, PT, R23, 0x2, PT ;  /* 0x000000021700780c */ /* 0x000fda0003fc5270 */
[----:B------:R-:W-:Y:S05]  /*18e0*/  @!P6 BRA `(.L_x_19) ;  /* 0x000000000028e947 */ /* 0x000fea0003800000 */
        /* <DEDUP_REMOVED lines=10> */
.L_x_19:
[----:B------:R-:W-:Y:S01]  /*1990*/  MOV R0, 0x0 ;  /* 0x0000000000007802 */ /* 0x000fe20000000f00 */
[----:B------:R-:W2:Y:S01]  /*19a0*/  LDCU.64 UR4, c[0x4][0x10] ;  /* 0x01000200ff0477ac */ /* 0x000ea20008000a00 */
[----:B------:R-:W-:Y:S02]  /*19b0*/  CS2R R6, SRZ ;  /* 0x0000000000067805 */ /* 0x000fe4000001ff00 */
[----:B------:R3:W4:Y:S01]  /*19c0*/  LDC.64 R2, c[0x4][R0] ;  /* 0x0100000000027b82 */ /* 0x0007220000000a00 */
[----:B--2---:R-:W-:Y:S01]  /*19d0*/  MOV R4, UR4 ;  /* 0x0000000400047c02 */ /* 0x004fe20008000f00 */
[----:B---3--:R-:W-:-:S07]  /*19e0*/  IMAD.U32 R5, RZ, RZ, UR5 ;  /* 0x00000005ff057e24 */ /* 0x008fce000f8e00ff */
[----:B------:R-:W-:-:S07]  /*19f0*/  LEPC R20, `(.L_x_36) ;  /* 0x000000001014794e */ /* 0x000fce0000000000 */
[----:B01--4-:R-:W-:Y:S05]  /*1a00*/  CALL.ABS.NOINC R2 ;  /* 0x0000000002007343 */ /* 0x013fea0003c00000 */
.L_x_36:
[----:B------:R-:W0:Y:S01]  /*1a10*/  LDCU UR4, c[0x0][0x388] ;  /* 0x00007100ff0477ac */ /* 0x000e220008000800 */
[----:B------:R-:W-:-:S05]  /*1a20*/  VIADD R19, R19, 0x1 ;  /* 0x0000000113137836 */ /* 0x000fca0000000000 */
[----:B0-----:R-:W-:-:S13]  /*1a30*/  ISETP.NE.AND P0, PT, R19, UR4, PT ;  /* 0x0000000413007c0c */ /* 0x001fda000bf05270 */
[----:B------:R-:W-:Y:S05]  /*1a40*/  @!P0 EXIT ;  /* 0x000000000000894d */ /* 0x000fea0003800000 */
[----:B------:R-:W-:Y:S05]  /*1a50*/  BRA `(.L_x_37) ;  /* 0xffffffe400b87947 */ /* 0x000fea000383ffff */
.L_x_0:
[----:B------:R-:W-:Y:S02]  /*1a60*/  UISETP.GE.U32.AND UP0, UPT, UR36, 0x4, UPT ;  /* 0x000000042400788c */ /* 0x000fe4000bf06070 */
[----:B------:R-:W-:-:S07]  /*1a70*/  ULOP3.LUT UR37, UR36, 0x3, URZ, 0xc0, !UPT ;  /* 0x0000000324257892 */ /* 0x000fce000f8ec0ff */
[----:B------:R-:W-:Y:S05]  /*1a80*/  BRA.U !UP0, `(.L_x_38) ;  /* 0x0000000108987547 */ /* 0x000fea000b800000 */
[----:B------:R-:W-:Y:S01]  /*1a90*/  HFMA2 R16, -RZ, RZ, 0, 0 ;  /* 0x00000000ff107431 */ /* 0x000fe200000001ff */
[----:B------:R-:W-:Y:S01]  /*1aa0*/  BSSY.RECONVERGENT B6, `(.L_x_38) ;  /* 0x0000024000067945 */ /* 0x000fe20003800200 */
[----:B------:R-:W-:-:S12]  /*1ab0*/  ULOP3.LUT UR36, UR36, 0x7ffffffc, URZ, 0xc0, !UPT ;  /* 0x7ffffffc24247892 */ /* 0x000fd8000f8ec0ff */
.L_x_43:
[----:B------:R-:W-:Y:S01]  /*1ac0*/  MOV R2, 0x0 ;  /* 0x0000000000027802 */ /* 0x000fe20000000f00 */
[----:B------:R-:W0:Y:S01]  /*1ad0*/  LDCU.64 UR4, c[0x4][0x10] ;  /* 0x01000200ff0477ac */ /* 0x000e220008000a00 */
[----:B------:R-:W-:Y:S01]  /*1ae0*/  VIADD R16, R16, 0x4 ;  /* 0x0000000410107836 */ /* 0x000fe20000000000 */
[----:B------:R-:W-:Y:S01]  /*1af0*/  CS2R R6, SRZ ;  /* 0x0000000000067805 */ /* 0x000fe2000001ff00 */
[----:B------:R1:W2:Y:S03]  /*1b00*/  LDC.64 R8, c[0x4][R2] ;  /* 0x0100000002087b82 */ /* 0x0002a60000000a00 */
[----:B------:R-:W-:-:S04]  /*1b10*/  ISETP.NE.AND P0, PT, R16, UR36, PT ;  /* 0x0000002410007c0c */ /* 0x000fc8000bf05270 */
[----:B------:R-:W-:Y:S01]  /*1b20*/  P2R R17, PR, RZ, 0x1 ;  /* 0x00000001ff117803 */ /* 0x000fe20000000000 */
[----:B0-----:R-:W-:Y:S01]  /*1b30*/  IMAD.U32 R4, RZ, RZ, UR4 ;  /* 0x00000004ff047e24 */ /* 0x001fe2000f8e00ff */
[----:B-1----:R-:W-:-:S07]  /*1b40*/  MOV R5, UR5 ;  /* 0x0000000500057c02 */ /* 0x002fce0008000f00 */
[----:B------:R-:W-:-:S07]  /*1b50*/  LEPC R20, `(.L_x_39) ;  /* 0x000000001014794e */ /* 0x000fce0000000000 */
[----:B--2---:R-:W-:Y:S05]  /*1b60*/  CALL.ABS.NOINC R8 ;  /* 0x0000000008007343 */ /* 0x004fea0003c00000 */
.L_x_39:
[----:B------:R0:W1:Y:S01]  /*1b70*/  LDC.64 R8, c[0x4][R2] ;  /* 0x0100000002087b82 */ /* 0x0000620000000a00 */
[----:B------:R-:W2:Y:S01]  /*1b80*/  LDCU.64 UR4, c[0x4][0x10] ;  /* 0x01000200ff0477ac */ /* 0x000ea20008000a00 */
[----:B------:R-:W-:Y:S01]  /*1b90*/  CS2R R6, SRZ ;  /* 0x0000000000067805 */ /* 0x000fe2000001ff00 */
[----:B--2---:R-:W-:Y:S02]  /*1ba0*/  IMAD.U32 R4, RZ, RZ, UR4 ;  /* 0x00000004ff047e24 */ /* 0x004fe4000f8e00ff */
[----:B0-----:R-:W-:-:S07]  /*1bb0*/  IMAD.U32 R5, RZ, RZ, UR5 ;  /* 0x00000005ff057e24 */ /* 0x001fce000f8e00ff */
[----:B------:R-:W-:-:S07]  /*1bc0*/  LEPC R20, `(.L_x_40) ;  /* 0x000000001014794e */ /* 0x000fce0000000000 */
[----:B-1----:R-:W-:Y:S05]  /*1bd0*/  CALL.ABS.NOINC R8 ;  /* 0x0000000008007343 */ /* 0x002fea0003c00000 */
.L_x_40:
[----:B------:R0:W1:Y:S01]  /*1be0*/  LDC.64 R8, c[0x4][R2] ;  /* 0x0100000002087b82 */ /* 0x0000620000000a00 */
[----:B------:R-:W2:Y:S01]  /*1bf0*/  LDCU.64 UR4, c[0x4][0x10] ;  /* 0x01000200ff0477ac */ /* 0x000ea20008000a00 */
[----:B------:R-:W-:Y:S02]  /*1c00*/  CS2R R6, SRZ ;  /* 0x0000000000067805 */ /* 0x000fe4000001ff00 */
[----:B--2---:R-:W-:Y:S01]  /*1c10*/  MOV R4, UR4 ;  /* 0x0000000400047c02 */ /* 0x004fe20008000f00 */
[----:B0-----:R-:W-:-:S07]  /*1c20*/  IMAD.U32 R5, RZ, RZ, UR5 ;  /* 0x00000005ff057e24 */ /* 0x001fce000f8e00ff */
[----:B------:R-:W-:-:S07]  /*1c30*/  LEPC R20, `(.L_x_41) ;  /* 0x000000001014794e */ /* 0x000fce0000000000 */
[----:B-1----:R-:W-:Y:S05]  /*1c40*/  CALL.ABS.NOINC R8 ;  /* 0x0000000008007343 */ /* 0x002fea0003c00000 */
.L_x_41:
[----:B------:R-:W0:Y:S01]  /*1c50*/  LDC.64 R2, c[0x4][R2] ;  /* 0x0100000002027b82 */ /* 0x000e220000000a00 */
[----:B------:R-:W1:Y:S01]  /*1c60*/  LDCU.64 UR4, c[0x4][0x10] ;  /* 0x01000200ff0477ac */ /* 0x000e620008000a00 */
[----:B------:R-:W-:Y:S01]  /*1c70*/  CS2R R6, SRZ ;  /* 0x0000000000067805 */ /* 0x000fe2000001ff00 */
[----:B-1----:R-:W-:Y:S01]  /*1c80*/  IMAD.U32 R4, RZ, RZ, UR4 ;  /* 0x00000004ff047e24 */ /* 0x002fe2000f8e00ff */
[----:B------:R-:W-:-:S07]  /*1c90*/  MOV R5, UR5 ;  /* 0x0000000500057c02 */ /* 0x000fce0008000f00 */
[----:B------:R-:W-:-:S07]  /*1ca0*/  LEPC R20, `(.L_x_42) ;  /* 0x000000001014794e */ /* 0x000fce0000000000 */
[----:B0-----:R-:W-:Y:S05]  /*1cb0*/  CALL.ABS.NOINC R2 ;  /* 0x0000000002007343 */ /* 0x001fea0003c00000 */
.L_x_42:
[----:B------:R-:W-:-:S13]  /*1cc0*/  ISETP.NE.AND P6, PT, R17, RZ, PT ;  /* 0x000000ff1100720c */ /* 0x000fda0003fc5270 */
[----:B------:R-:W-:Y:S05]  /*1cd0*/  @P6 BRA `(.L_x_43) ;  /* 0xfffffffc00786947 */ /* 0x000fea000383ffff */
[----:B------:R-:W-:Y:S05]  /*1ce0*/  BSYNC.RECONVERGENT B6 ;  /* 0x0000000000067941 */ /* 0x000fea0003800200 */
.L_x_38:
[----:B------:R-:W-:-:S13]  /*1cf0*/  ISETP.NE.AND P0, PT, RZ, UR37, PT ;  /* 0x00000025ff007c0c */ /* 0x000fda000bf05270 */
[----:B------:R-:W-:Y:S05]  /*1d00*/  @!P0 EXIT ;  /* 0x000000000000894d */ /* 0x000fea0003800000 */
[----:B------:R-:W-:-:S07]  /*1d10*/  IMAD.MOV.U32 R16, RZ, RZ, RZ ;  /* 0x000000ffff107224 */ /* 0x000fce00078e00ff */
.L_x_45:
[----:B------:R-:W-:Y:S01]  /*1d20*/  MOV R0, 0x0 ;  /* 0x0000000000007802 */ /* 0x000fe20000000f00 */
[----:B------:R-:W0:Y:S01]  /*1d30*/  LDCU.64 UR4, c[0x4][0x10] ;  /* 0x01000200ff0477ac */ /* 0x000e220008000a00 */
[----:B------:R-:W-:Y:S01]  /*1d40*/  VIADD R16, R16, 0x1 ;  /* 0x0000000110107836 */ /* 0x000fe20000000000 */
[----:B------:R-:W-:Y:S01]  /*1d50*/  CS2R R6, SRZ ;  /* 0x0000000000067805 */ /* 0x000fe2000001ff00 */
[----:B------:R1:W2:Y:S03]  /*1d60*/  LDC.64 R2, c[0x4][R0] ;  /* 0x0100000000027b82 */ /* 0x0002a60000000a00 */
[----:B------:R-:W-:-:S04]  /*1d70*/  ISETP.NE.AND P0, PT, R16, UR37, PT ;  /* 0x0000002510007c0c */ /* 0x000fc8000bf05270 */
[----:B------:R-:W-:Y:S02]  /*1d80*/  P2R R17, PR, RZ, 0x1 ;  /* 0x00000001ff117803 */ /* 0x000fe40000000000 */
[----:B0-----:R-:W-:Y:S01]  /*1d90*/  MOV R4, UR4 ;  /* 0x0000000400047c02 */ /* 0x001fe20008000f00 */
[----:B-1----:R-:W-:-:S07]  /*1da0*/  IMAD.U32 R5, RZ, RZ, UR5 ;  /* 0x00000005ff057e24 */ /* 0x002fce000f8e00ff */
[----:B------:R-:W-:-:S07]  /*1db0*/  LEPC R20, `(.L_x_44) ;  /* 0x000000001014794e */ /* 0x000fce0000000000 */
[----:B--2---:R-:W-:Y:S05]  /*1dc0*/  CALL.ABS.NOINC R2 ;  /* 0x0000000002007343 */ /* 0x004fea0003c00000 */
.L_x_44:
[----:B------:R-:W-:-:S13]  /*1dd0*/  ISETP.NE.AND P6, PT, R17, RZ, PT ;  /* 0x000000ff1100720c */ /* 0x000fda0003fc5270 */
[----:B------:R-:W-:Y:S05]  /*1de0*/  @P6 BRA `(.L_x_45) ;  /* 0xfffffffc00cc6947 */ /* 0x000fea000383ffff */
[----:B------:R-:W-:Y:S05]  /*1df0*/  EXIT ;  /* 0x000000000000794d */ /* 0x000fea0003800000 */
.L_x_46:
[----:B------:R-:W-:-:S00]  /*1e00*/  BRA `(.L_x_46) ;  /* 0xfffffffc00fc7947 */ /* 0x000fc0000383ffff */
[----:B------:R-:W-:-:S00]  /*1e10*/  NOP ;  /* 0x0000000000007918 */ /* 0x000fc00000000000 */
        /* <DEDUP_REMOVED lines=14> */
.L_x_47:


//--------------------- .nv.global.init           --------------------------
	.section	.nv.global.init,"aw",@progbits
.nv.global.init:
	.type		$str$1,@object
	.size		$str$1,($str - $str$1)
$str$1:
        /*0000*/ 	.byte	0x0a, 0x00
	.type		$str,@object
	.size		$str,(.L_0 - $str)
$str:
        /*0002*/ 	.byte	0x25, 0x64, 0x00
.L_0:


//--------------------- .nv.shared.reserved.0     --------------------------
	.section	.nv.shared.reserved.0,"aw",@nobits
	.weak		__nv_reservedSMEM_offset_0_alias
	.size		__nv_reservedSMEM_offset_0_alias, 0, 64
	.other		__nv_reservedSMEM_offset_0_alias,@"STO_CUDA_RESERVED_SHARED STV_DEFAULT"
__nv_reservedSMEM_offset_0_alias:
	.zero		0
	.zero		64


//--------------------- .nv.constant0._Z13convolucion2DPiii --------------------------
	.section	.nv.constant0._Z13convolucion2DPiii,"a",@progbits
	.sectionflags	@""
	.align	4
.nv.constant0._Z13convolucion2DPiii:
	.zero		912


//--------------------- SYMBOLS --------------------------

	.type		.nv.reservedSmem.offset0,@object
	.size		.nv.reservedSmem.offset0,0x4
	.type		vprintf,@function
